	.headerflags	@"EF_CUDA_TEXMODE_UNIFIED EF_CUDA_64BIT_ADDRESS EF_CUDA_ACCELERATORS EF_CUDA_SM90 EF_CUDA_VIRTUAL_SM(EF_CUDA_SM90)"
	.elftype	@"ET_EXEC"


//--------------------- .nv.info                  --------------------------
	.section	.nv.info,"",@"SHT_CUDA_INFO"
	.align	4


	//----- nvinfo : EIATTR_REGCOUNT
	.align		4
        /*0000*/ 	.byte	0x04, 0x2f
        /*0002*/ 	.short	(.L_3 - .L_2)
	.align		4
.L_2:
        /*0004*/ 	.word	index@(triton_poi_fused__native_batch_norm_legit_no_training_add_convolution_relu_29)
        /*0008*/ 	.word	0x0000001c


	//----- nvinfo : EIATTR_MIN_STACK_SIZE
	.align		4
.L_3:
        /*000c*/ 	.byte	0x04, 0x12
        /*000e*/ 	.short	(.L_5 - .L_4)
	.align		4
.L_4:
        /*0010*/ 	.word	index@(triton_poi_fused__native_batch_norm_legit_no_training_add_convolution_relu_29)
        /*0014*/ 	.word	0x00000000


	//----- nvinfo : EIATTR_FRAME_SIZE
	.align		4
.L_5:
        /*0018*/ 	.byte	0x04, 0x11
        /*001a*/ 	.short	(.L_7 - .L_6)
	.align		4
.L_6:
        /*001c*/ 	.word	index@(triton_poi_fused__native_batch_norm_legit_no_training_add_convolution_relu_29)
        /*0020*/ 	.word	0x00000000


	//----- nvinfo : EIATTR_MIN_STACK_SIZE
	.align		4
.L_7:
        /*0024*/ 	.byte	0x04, 0x12
        /*0026*/ 	.short	(.L_9 - .L_8)
	.align		4
.L_8:
        /*0028*/ 	.word	index@(triton_poi_fused__native_batch_norm_legit_no_training_add_convolution_relu_29)
        /*002c*/ 	.word	0x00000000
.L_9:


//--------------------- .nv.info.triton_poi_fused__native_batch_norm_legit_no_training_add_convolution_relu_29 --------------------------
	.section	.nv.info.triton_poi_fused__native_batch_norm_legit_no_training_add_convolution_relu_29,"",@"SHT_CUDA_INFO"
	.sectionflags	@""
	.align	4


	//----- nvinfo : EIATTR_CUDA_API_VERSION
	.align		4
        /*0000*/ 	.byte	0x04, 0x37
        /*0002*/ 	.short	(.L_11 - .L_10)
.L_10:
        /*0004*/ 	.word	0x0000007c


	//----- nvinfo : EIATTR_KPARAM_INFO
	.align		4
.L_11:
        /*0008*/ 	.byte	0x04, 0x17
        /*000a*/ 	.short	(.L_13 - .L_12)
.L_12:
        /*000c*/ 	.word	0x00000000
        /*0010*/ 	.short	0x0008
        /*0012*/ 	.short	0x0040
        /*0014*/ 	.byte	0x00, 0xf0, 0x11, 0x00


	//----- nvinfo : EIATTR_KPARAM_INFO
	.align		4
.L_13:
        /*0018*/ 	.byte	0x04, 0x17
        /*001a*/ 	.short	(.L_15 - .L_14)
.L_14:
        /*001c*/ 	.word	0x00000000
        /*0020*/ 	.short	0x0007
        /*0022*/ 	.short	0x0038
        /*0024*/ 	.byte	0x00, 0xf4, 0x21, 0x00


	//----- nvinfo : EIATTR_KPARAM_INFO
	.align		4
.L_15:
        /*0028*/ 	.byte	0x04, 0x17
        /*002a*/ 	.short	(.L_17 - .L_16)
.L_16:
        /*002c*/ 	.word	0x00000000
        /*0030*/ 	.short	0x0006
        /*0032*/ 	.short	0x0030
        /*0034*/ 	.byte	0x00, 0xf4, 0x21, 0x00


	//----- nvinfo : EIATTR_KPARAM_INFO
	.align		4
.L_17:
        /*0038*/ 	.byte	0x04, 0x17
        /*003a*/ 	.short	(.L_19 - .L_18)
.L_18:
        /*003c*/ 	.word	0x00000000
        /*0040*/ 	.short	0x0005
        /*0042*/ 	.short	0x0028
        /*0044*/ 	.byte	0x00, 0xf4, 0x21, 0x00


	//----- nvinfo : EIATTR_KPARAM_INFO
	.align		4
.L_19:
        /*0048*/ 	.byte	0x04, 0x17
        /*004a*/ 	.short	(.L_21 - .L_20)
.L_20:
        /*004c*/ 	.word	0x00000000
        /*0050*/ 	.short	0x0004
        /*0052*/ 	.short	0x0020
        /*0054*/ 	.byte	0x00, 0xf4, 0x21, 0x00


	//----- nvinfo : EIATTR_KPARAM_INFO
	.align		4
.L_21:
        /*0058*/ 	.byte	0x04, 0x17
        /*005a*/ 	.short	(.L_23 - .L_22)
.L_22:
        /*005c*/ 	.word	0x00000000
        /*0060*/ 	.short	0x0003
        /*0062*/ 	.short	0x0018
        /*0064*/ 	.byte	0x00, 0xf4, 0x21, 0x00


	//----- nvinfo : EIATTR_KPARAM_INFO
	.align		4
.L_23:
        /*0068*/ 	.byte	0x04, 0x17
        /*006a*/ 	.short	(.L_25 - .L_24)
.L_24:
        /*006c*/ 	.word	0x00000000
        /*0070*/ 	.short	0x0002
        /*0072*/ 	.short	0x0010
        /*0074*/ 	.byte	0x00, 0xf4, 0x21, 0x00


	//----- nvinfo : EIATTR_KPARAM_INFO
	.align		4
.L_25:
        /*0078*/ 	.byte	0x04, 0x17
        /*007a*/ 	.short	(.L_27 - .L_26)
.L_26:
        /*007c*/ 	.word	0x00000000
        /*0080*/ 	.short	0x0001
        /*0082*/ 	.short	0x0008
        /*0084*/ 	.byte	0x00, 0xf4, 0x21, 0x00


	//----- nvinfo : EIATTR_KPARAM_INFO
	.align		4
.L_27:
        /*0088*/ 	.byte	0x04, 0x17
        /*008a*/ 	.short	(.L_29 - .L_28)
.L_28:
        /*008c*/ 	.word	0x00000000
        /*0090*/ 	.short	0x0000
        /*0092*/ 	.short	0x0000
        /*0094*/ 	.byte	0x00, 0xf4, 0x21, 0x00


	//----- nvinfo : EIATTR_SPARSE_MMA_MASK
	.align		4
.L_29:
        /*0098*/ 	.byte	0x03, 0x50
        /*009a*/ 	.short	0x0000


	//----- nvinfo : EIATTR_MAXREG_COUNT
	.align		4
        /*009c*/ 	.byte	0x03, 0x1b
        /*009e*/ 	.short	0x00ff


	//----- nvinfo : EIATTR_EXIT_INSTR_OFFSETS
	.align		4
        /*00a0*/ 	.byte	0x04, 0x1c
        /*00a2*/ 	.short	(.L_31 - .L_30)


	//   ....[0]....
.L_30:
        /*00a4*/ 	.word	0x00000570


	//   ....[1]....
        /*00a8*/ 	.word	0x00000590


	//----- nvinfo : EIATTR_REQNTID
	.align		4
.L_31:
        /*00ac*/ 	.byte	0x04, 0x10
        /*00ae*/ 	.short	(.L_33 - .L_32)
.L_32:
        /*00b0*/ 	.word	0x00000080
        /*00b4*/ 	.word	0x00000001
        /*00b8*/ 	.word	0x00000001


	//----- nvinfo : EIATTR_CBANK_PARAM_SIZE
	.align		4
.L_33:
        /*00bc*/ 	.byte	0x03, 0x19
        /*00be*/ 	.short	0x0044


	//----- nvinfo : EIATTR_PARAM_CBANK
	.align		4
        /*00c0*/ 	.byte	0x04, 0x0a
        /*00c2*/ 	.short	(.L_35 - .L_34)
	.align		4
.L_34:
        /*00c4*/ 	.word	index@(.nv.constant0.triton_poi_fused__native_batch_norm_legit_no_training_add_convolution_relu_29)
        /*00c8*/ 	.short	0x0210
        /*00ca*/ 	.short	0x0044


	//----- nvinfo : EIATTR_SW_WAR
	.align		4
.L_35:
        /*00cc*/ 	.byte	0x04, 0x36
        /*00ce*/ 	.short	(.L_37 - .L_36)
.L_36:
        /*00d0*/ 	.word	0x00000008
.L_37:


//--------------------- .nv.callgraph             --------------------------
	.section	.nv.callgraph,"",@"SHT_CUDA_CALLGRAPH"
	.align	4
	.sectionentsize	8
	.align		4
        /*0000*/ 	.word	0x00000000
	.align		4
        /*0004*/ 	.word	0xffffffff
	.align		4
        /*0008*/ 	.word	0x00000000
	.align		4
        /*000c*/ 	.word	0xfffffffe
	.align		4
        /*0010*/ 	.word	0x00000000
	.align		4
        /*0014*/ 	.word	0xfffffffd
	.align		4
        /*0018*/ 	.word	0x00000000
	.align		4
        /*001c*/ 	.word	0xfffffffc


//--------------------- .nv.constant4             --------------------------
	.section	.nv.constant4,"a",@progbits
	.align	8
	.align		8
.nv.constant4:
        /*0000*/ 	.dword	_$_str
	.align		8
        /*0008*/ 	.dword	_$_str_$_2


//--------------------- .text.triton_poi_fused__native_batch_norm_legit_no_training_add_convolution_relu_29 --------------------------
	.section	.text.triton_poi_fused__native_batch_norm_legit_no_training_add_convolution_relu_29,"ax",@progbits
	.align	128
        .global         triton_poi_fused__native_batch_norm_legit_no_training_add_convolution_relu_29
        .type           triton_poi_fused__native_batch_norm_legit_no_training_add_convolution_relu_29,@function
        .size           triton_poi_fused__native_batch_norm_legit_no_training_add_convolution_relu_29,(.L_x_1 - triton_poi_fused__native_batch_norm_legit_no_training_add_convolution_relu_29)
        .other          triton_poi_fused__native_batch_norm_legit_no_training_add_convolution_relu_29,@"STO_CUDA_ENTRY STV_DEFAULT"
triton_poi_fused__native_batch_norm_legit_no_training_add_convolution_relu_29:
.text.triton_poi_fused__native_batch_norm_legit_no_training_add_convolution_relu_29:
[----:B------:R-:W0:Y:S01]  /*0000*/  LDC R1, c[0x0][0x28] ;  /* 0x00000a00ff017b82 */ /* 0x000e220000000800 */
[----:B------:R-:W1:Y:S01]  /*0010*/  S2R R0, SR_TID.X ;  /* 0x0000000000007919 */ /* 0x000e620000002100 */
[----:B------:R-:W-:Y:S02]  /*0020*/  CS2R R12, SRZ ;  /* 0x00000000000c7805 */ /* 0x000fe4000001ff00 */
[----:B------:R-:W-:Y:S01]  /*0030*/  CS2R R10, SRZ ;  /* 0x00000000000a7805 */ /* 0x000fe2000001ff00 */
[----:B------:R-:W-:Y:S01]  /*0040*/  ULDC.64 UR4, c[0x0][0x208] ;  /* 0x0000820000047ab9 */ /* 0x000fe20000000a00 */
[----:B------:R-:W2:Y:S02]  /*0050*/  S2R R5, SR_CTAID.X ;  /* 0x0000000000057919 */ /* 0x000ea40000002500 */
[----:B------:R-:W3:Y:S08]  /*0060*/  LDC.64 R22, c[0x0][0x218] ;  /* 0x00008600ff167b82 */ /* 0x000ef00000000a00 */
[----:B------:R-:W4:Y:S08]  /*0070*/  LDC.64 R20, c[0x0][0x210] ;  /* 0x00008400ff147b82 */ /* 0x000f300000000a00 */
[----:B------:R-:W5:Y:S08]  /*0080*/  LDC.64 R18, c[0x0][0x220] ;  /* 0x00008800ff127b82 */ /* 0x000f700000000a00 */
[----:B------:R-:W3:Y:S01]  /*0090*/  LDC.64 R16, c[0x0][0x228] ;  /* 0x00008a00ff107b82 */ /* 0x000ee20000000a00 */
[----:B-1----:R-:W-:-:S02]  /*00a0*/  SHF.L.U32 R0, R0, 0x1, RZ ;  /* 0x0000000100007819 */ /* 0x002fc400000006ff */
[----:B--2---:R-:W-:-:S05]  /*00b0*/  SHF.R.S32.HI R3, RZ, 0x17, R5 ;  /* 0x00000017ff037819 */ /* 0x004fca0000011405 */
[----:B------:R-:W1:Y:S01]  /*00c0*/  LDC.64 R8, c[0x0][0x238] ;  /* 0x00008e00ff087b82 */ /* 0x000e620000000a00 */
[----:B------:R-:W-:Y:S02]  /*00d0*/  LOP3.LUT R0, R0, 0xfe, RZ, 0xc0, !PT ;  /* 0x000000fe00007812 */ /* 0x000fe400078ec0ff */
[----:B------:R-:W-:Y:S02]  /*00e0*/  SGXT R3, R3, 0x1 ;  /* 0x000000010303781a */ /* 0x000fe40000000200 */
[----:B------:R-:W-:-:S03]  /*00f0*/  LEA R0, R5, R0, 0x8 ;  /* 0x0000000005007211 */ /* 0x000fc600078e40ff */
[----:B------:R-:W2:Y:S01]  /*0100*/  LDC.64 R4, c[0x0][0x230] ;  /* 0x00008c00ff047b82 */ /* 0x000ea20000000a00 */
[----:B------:R-:W-:Y:S02]  /*0110*/  LEA.HI R3, R3, R0, RZ, 0x4 ;  /* 0x0000000003037211 */ /* 0x000fe400078f20ff */
[----:B------:R-:W-:Y:S02]  /*0120*/  ISETP.GE.AND P0, PT, R0, 0x100, PT ;  /* 0x000001000000780c */ /* 0x000fe40003f06270 */
[----:B------:R-:W-:-:S03]  /*0130*/  SHF.R.S32.HI R3, RZ, 0x4, R3 ;  /* 0x00000004ff037819 */ /* 0x000fc60000011403 */
[----:B------:R-:W1:Y:S01]  /*0140*/  LDC.64 R6, c[0x0][0x240] ;  /* 0x00009000ff067b82 */ /* 0x000e620000000a00 */
[----:B------:R-:W-:-:S04]  /*0150*/  LEA.HI R2, R3, R3, RZ, 0x2 ;  /* 0x0000000303027211 */ /* 0x000fc800078f10ff */
[----:B------:R-:W-:-:S04]  /*0160*/  LOP3.LUT R2, R2, 0xfffffffc, RZ, 0xc0, !PT ;  /* 0xfffffffc02027812 */ /* 0x000fc800078ec0ff */
[----:B------:R-:W-:-:S05]  /*0170*/  IADD3 R15, R3, -R2, RZ ;  /* 0x80000002030f7210 */ /* 0x000fca0007ffe0ff */
[----:B--2---:R-:W-:-:S05]  /*0180*/  IMAD.WIDE R4, R15, 0x4, R4 ;  /* 0x000000040f047825 */ /* 0x004fca00078e0204 */
[----:B------:R-:W2:Y:S04]  /*0190*/  @!P0 LDG.E.EL R13, desc[UR4][R4.64] ;  /* 0x00000004040d8981 */ /* 0x000ea8000c2e1900 */
[----:B------:R1:W2:Y:S01]  /*01a0*/  @!P0 LDG.E.EL R10, desc[UR4][R4.64] ;  /* 0x00000004040a8981 */ /* 0x0002a2000c2e1900 */
[----:B------:R-:W-:Y:S01]  /*01b0*/  CS2R R2, SRZ ;  /* 0x0000000000027805 */ /* 0x000fe2000001ff00 */
[----:B---3--:R-:W-:Y:S01]  /*01c0*/  IMAD.WIDE R22, R15, 0x4, R22 ;  /* 0x000000040f167825 */ /* 0x008fe200078e0216 */
[----:B------:R-:W-:-:S03]  /*01d0*/  HFMA2.MMA R14, -RZ, RZ, 0, 0 ;  /* 0x00000000ff0e7435 */ /* 0x000fc600000001ff */
[C---:B----4-:R-:W-:Y:S01]  /*01e0*/  IMAD.WIDE R20, R0.reuse, 0x4, R20 ;  /* 0x0000000400147825 */ /* 0x050fe200078e0214 */
[----:B------:R-:W3:Y:S01]  /*01f0*/  @!P0 LDG.E.EL R11, desc[UR4][R22.64] ;  /* 0x00000004160b8981 */ /* 0x000ee2000c2e1900 */
[----:B-1----:R-:W-:Y:S02]  /*0200*/  CS2R R4, SRZ ;  /* 0x0000000000047805 */ /* 0x002fe4000001ff00 */
[----:B-----5:R-:W-:Y:S01]  /*0210*/  IMAD.WIDE R18, R0, 0x4, R18 ;  /* 0x0000000400127825 */ /* 0x020fe200078e0212 */
[----:B------:R1:W4:Y:S03]  /*0220*/  @!P0 LDG.E.EL R12, desc[UR4][R22.64] ;  /* 0x00000004160c8981 */ /* 0x000326000c2e1900 */
[----:B0-----:R-:W-:Y:S01]  /*0230*/  IMAD.WIDE R24, R15, 0x4, R16 ;  /* 0x000000040f187825 */ /* 0x001fe200078e0210 */
[----:B------:R0:W3:Y:S01]  /*0240*/  @!P0 LDG.E.64 R2, desc[UR4][R20.64] ;  /* 0x0000000414028981 */ /* 0x0000e2000c1e1b00 */
[----:B------:R-:W-:-:S03]  /*0250*/  CS2R R16, SRZ ;  /* 0x0000000000107805 */ /* 0x000fc6000001ff00 */
[----:B------:R-:W5:Y:S01]  /*0260*/  @!P0 LDG.E.64 R4, desc[UR4][R18.64] ;  /* 0x0000000412048981 */ /* 0x000f62000c1e1b00 */
[C---:B------:R-:W-:Y:S01]  /*0270*/  IMAD.WIDE R8, R15.reuse, 0x4, R8 ;  /* 0x000000040f087825 */ /* 0x040fe200078e0208 */
[----:B-1----:R-:W-:Y:S02]  /*0280*/  MOV R22, RZ ;  /* 0x000000ff00167202 */ /* 0x002fe40000000f00 */
[----:B------:R-:W5:Y:S01]  /*0290*/  @!P0 LDG.E.EL R14, desc[UR4][R24.64] ;  /* 0x00000004180e8981 */ /* 0x000f62000c2e1900 */
[----:B0-----:R-:W-:Y:S01]  /*02a0*/  HFMA2.MMA R20, -RZ, RZ, 0, 0 ;  /* 0x00000000ff147435 */ /* 0x001fe200000001ff */
[----:B------:R-:W-:Y:S02]  /*02b0*/  IMAD.WIDE R6, R15, 0x4, R6 ;  /* 0x000000040f067825 */ /* 0x000fe400078e0206 */
[----:B------:R-:W5:Y:S01]  /*02c0*/  @!P0 LDG.E.EL R16, desc[UR4][R24.64] ;  /* 0x0000000418108981 */ /* 0x000f62000c2e1900 */
[----:B------:R-:W-:-:S03]  /*02d0*/  MOV R15, RZ ;  /* 0x000000ff000f7202 */ /* 0x000fc60000000f00 */
[----:B------:R-:W5:Y:S04]  /*02e0*/  @!P0 LDG.E.EL R22, desc[UR4][R8.64] ;  /* 0x0000000408168981 */ /* 0x000f68000c2e1900 */
[----:B------:R-:W5:Y:S04]  /*02f0*/  @!P0 LDG.E.EL R20, desc[UR4][R8.64] ;  /* 0x0000000408148981 */ /* 0x000f68000c2e1900 */
[----:B------:R-:W5:Y:S04]  /*0300*/  @!P0 LDG.E.EL R17, desc[UR4][R6.64] ;  /* 0x0000000406118981 */ /* 0x000f68000c2e1900 */
[----:B------:R0:W5:Y:S02]  /*0310*/  @!P0 LDG.E.EL R15, desc[UR4][R6.64] ;  /* 0x00000004060f8981 */ /* 0x000164000c2e1900 */
[----:B0-----:R-:W-:Y:S01]  /*0320*/  HFMA2.MMA R6, -RZ, RZ, 1.625, 0 ;  /* 0x3e800000ff067435 */ /* 0x001fe200000001ff */
[----:B--2---:R-:W-:Y:S01]  /*0330*/  FADD R13, R13, 9.9999997473787516356e-06 ;  /* 0x3727c5ac0d0d7421 */ /* 0x004fe20000000000 */
[----:B------:R-:W-:-:S03]  /*0340*/  FADD R10, R10, 9.9999997473787516356e-06 ;  /* 0x3727c5ac0a0a7421 */ /* 0x000fc60000000000 */
[----:B------:R-:W0:Y:S08]  /*0350*/  MUFU.SQRT R18, R13 ;  /* 0x0000000d00127308 */ /* 0x000e300000002000 */
[----:B------:R-:W1:Y:S01]  /*0360*/  MUFU.SQRT R19, R10 ;  /* 0x0000000a00137308 */ /* 0x000e620000002000 */
[C---:B0-----:R-:W-:Y:S01]  /*0370*/  FSETP.GT.AND P1, PT, R18.reuse, 8.50705917302346158658e+37, PT ;  /* 0x7e8000001200780b */ /* 0x041fe20003f24000 */
[----:B---3--:R-:W-:Y:S01]  /*0380*/  FADD R11, R11, R2 ;  /* 0x000000020b0b7221 */ /* 0x008fe20000000000 */
[----:B------:R-:W-:Y:S01]  /*0390*/  FSETP.GEU.AND P3, PT, R18, 1.175494350822287508e-38, PT ;  /* 0x008000001200780b */ /* 0x000fe20003f6e000 */
[----:B----4-:R-:W-:Y:S01]  /*03a0*/  FADD R12, R12, R3 ;  /* 0x000000030c0c7221 */ /* 0x010fe20000000000 */
[----:B------:R-:W-:Y:S01]  /*03b0*/  FSEL R7, R6, 1, P1 ;  /* 0x3f80000006077808 */ /* 0x000fe20000800000 */
[----:B------:R-:W0:Y:S01]  /*03c0*/  LDC.64 R2, c[0x0][0x248] ;  /* 0x00009200ff027b82 */ /* 0x000e220000000a00 */
[----:B-----5:R-:W-:Y:S01]  /*03d0*/  FADD R11, R11, R4 ;  /* 0x000000040b0b7221 */ /* 0x020fe20000000000 */
[----:B------:R-:W-:Y:S01]  /*03e0*/  FADD R5, R12, R5 ;  /* 0x000000050c057221 */ /* 0x000fe20000000000 */
[----:B-1----:R-:W-:-:S02]  /*03f0*/  FSETP.GT.AND P2, PT, R19, 8.50705917302346158658e+37, PT ;  /* 0x7e8000001300780b */ /* 0x002fc40003f44000 */
[----:B------:R-:W-:Y:S01]  /*0400*/  FSETP.GEU.AND P4, PT, R19, 1.175494350822287508e-38, PT ;  /* 0x008000001300780b */ /* 0x000fe20003f8e000 */
[----:B------:R-:W-:Y:S01]  /*0410*/  FADD R11, R11, -R14 ;  /* 0x8000000e0b0b7221 */ /* 0x000fe20000000000 */
[----:B------:R-:W-:Y:S01]  /*0420*/  FSEL R6, R6, 1, P2 ;  /* 0x3f80000006067808 */ /* 0x000fe20001000000 */
[----:B------:R-:W-:Y:S01]  /*0430*/  @P1 FMUL R18, R18, 0.25 ;  /* 0x3e80000012121820 */ /* 0x000fe20000400000 */
[----:B------:R-:W-:Y:S01]  /*0440*/  FADD R5, R5, -R16 ;  /* 0x8000001005057221 */ /* 0x000fe20000000000 */
[----:B------:R-:W-:Y:S02]  /*0450*/  @!P3 FMUL R7, R7, 16777216 ;  /* 0x4b8000000707b820 */ /* 0x000fe40000400000 */
[----:B------:R-:W-:-:S04]  /*0460*/  @!P3 FMUL R18, R18, 16777216 ;  /* 0x4b8000001212b820 */ /* 0x000fc80000400000 */
[----:B------:R-:W-:Y:S02]  /*0470*/  @P2 FMUL R19, R19, 0.25 ;  /* 0x3e80000013132820 */ /* 0x000fe40000400000 */
[----:B------:R-:W1:Y:S01]  /*0480*/  MUFU.RCP R18, R18 ;  /* 0x0000001200127308 */ /* 0x000e620000001000 */
[----:B------:R-:W-:Y:S01]  /*0490*/  @!P4 FMUL R6, R6, 16777216 ;  /* 0x4b8000000606c820 */ /* 0x000fe20000400000 */
[----:B------:R-:W-:Y:S01]  /*04a0*/  @!P4 FMUL R19, R19, 16777216 ;  /* 0x4b8000001313c820 */ /* 0x000fe20000400000 */
[----:B0-----:R-:W-:-:S05]  /*04b0*/  IMAD.WIDE R2, R0, 0x4, R2 ;  /* 0x0000000400027825 */ /* 0x001fca00078e0202 */
[----:B------:R-:W0:Y:S01]  /*04c0*/  MUFU.RCP R19, R19 ;  /* 0x0000001300137308 */ /* 0x000e220000001000 */
[----:B-1----:R-:W-:-:S04]  /*04d0*/  FMUL R18, R18, R7 ;  /* 0x0000000712127220 */ /* 0x002fc80000400000 */
[----:B------:R-:W-:Y:S01]  /*04e0*/  FMUL R18, R11, R18 ;  /* 0x000000120b127220 */ /* 0x000fe20000400000 */
[----:B0-----:R-:W-:-:S03]  /*04f0*/  FMUL R6, R19, R6 ;  /* 0x0000000613067220 */ /* 0x001fc60000400000 */
[----:B------:R-:W-:Y:S01]  /*0500*/  FFMA R17, R18, R22, R17 ;  /* 0x0000001612117223 */ /* 0x000fe20000000011 */
[----:B------:R-:W-:-:S04]  /*0510*/  FMUL R6, R5, R6 ;  /* 0x0000000605067220 */ /* 0x000fc80000400000 */
[----:B------:R-:W-:Y:S01]  /*0520*/  FSETP.GEU.AND P1, PT, R17, RZ, PT ;  /* 0x000000ff1100720b */ /* 0x000fe20003f2e000 */
[----:B------:R-:W-:-:S03]  /*0530*/  FFMA R6, R6, R20, R15 ;  /* 0x0000001406067223 */ /* 0x000fc6000000000f */
[----:B------:R-:W-:Y:S02]  /*0540*/  FSEL R4, R17, RZ, P1 ;  /* 0x000000ff11047208 */ /* 0x000fe40000800000 */
[----:B------:R-:W-:-:S04]  /*0550*/  FSETP.GEU.AND P2, PT, R6, RZ, PT ;  /* 0x000000ff0600720b */ /* 0x000fc80003f4e000 */
[----:B------:R-:W-:Y:S01]  /*0560*/  FSEL R5, R6, RZ, P2 ;  /* 0x000000ff06057208 */ /* 0x000fe20001000000 */
[----:B------:R-:W-:Y:S08]  /*0570*/  @P0 EXIT ;  /* 0x000000000000094d */ /* 0x000ff00003800000 */
[----:B------:R-:W-:Y:S01]  /*0580*/  STG.E.64 desc[UR4][R2.64], R4 ;  /* 0x0000000402007986 */ /* 0x000fe2000c101b04 */
[----:B------:R-:W-:Y:S05]  /*0590*/  EXIT ;  /* 0x000000000000794d */ /* 0x000fea0003800000 */
.L_x_0:
[----:B------:R-:W-:-:S00]  /*05a0*/  BRA `(.L_x_0) ;  /* 0xfffffffc00fc7947 */ /* 0x000fc0000383ffff */
[----:B------:R-:W-:-:S00]  /*05b0*/  NOP ;  /* 0x0000000000007918 */ /* 0x000fc00000000000 */
        /* <DEDUP_REMOVED lines=12> */
.L_x_1:


//--------------------- .nv.global.init           --------------------------
	.section	.nv.global.init,"aw",@progbits
.nv.global.init:
	.type		_$_str,@object
	.size		_$_str,(_$_str_$_2 - _$_str)
_$_str:
        /*0000*/ 	.byte	0x5f, 0x5f, 0x43, 0x55, 0x44, 0x41, 0x5f, 0x46, 0x54, 0x5a, 0x00
	.type		_$_str_$_2,@object
	.size		_$_str_$_2,(.L_1 - _$_str_$_2)
_$_str_$_2:
        /*000b*/ 	.byte	0x5f, 0x5f, 0x43, 0x55, 0x44, 0x41, 0x5f, 0x50, 0x52, 0x45, 0x43, 0x5f, 0x53, 0x51, 0x52, 0x54
        /*001b*/ 	.byte	0x00
.L_1:


//--------------------- .nv.constant0.triton_poi_fused__native_batch_norm_legit_no_training_add_convolution_relu_29 --------------------------
	.section	.nv.constant0.triton_poi_fused__native_batch_norm_legit_no_training_add_convolution_relu_29,"a",@progbits
	.sectionflags	@""
	.align	4
.nv.constant0.triton_poi_fused__native_batch_norm_legit_no_training_add_convolution_relu_29:
	.zero		596
